	.headerflags	@"EF_CUDA_TEXMODE_UNIFIED EF_CUDA_64BIT_ADDRESS EF_CUDA_ACCELERATORS EF_CUDA_SM90 EF_CUDA_VIRTUAL_SM(EF_CUDA_SM90)"
	.elftype	@"ET_EXEC"


//--------------------- .nv.info                  --------------------------
	.section	.nv.info,"",@"SHT_CUDA_INFO"
	.align	4


	//----- nvinfo : EIATTR_REGCOUNT
	.align		4
        /*0000*/ 	.byte	0x04, 0x2f
        /*0002*/ 	.short	(.L_1 - .L_0)
	.align		4
.L_0:
        /*0004*/ 	.word	index@(triton_per_fused_abs_add_div_mean_sub_0)
        /*0008*/ 	.word	0x00000020


	//----- nvinfo : EIATTR_MIN_STACK_SIZE
	.align		4
.L_1:
        /*000c*/ 	.byte	0x04, 0x12
        /*000e*/ 	.short	(.L_3 - .L_2)
	.align		4
.L_2:
        /*0010*/ 	.word	index@(triton_per_fused_abs_add_div_mean_sub_0)
        /*0014*/ 	.word	0x00000000


	//----- nvinfo : EIATTR_FRAME_SIZE
	.align		4
.L_3:
        /*0018*/ 	.byte	0x04, 0x11
        /*001a*/ 	.short	(.L_5 - .L_4)
	.align		4
.L_4:
        /*001c*/ 	.word	index@(triton_per_fused_abs_add_div_mean_sub_0)
        /*0020*/ 	.word	0x00000000


	//----- nvinfo : EIATTR_MIN_STACK_SIZE
	.align		4
.L_5:
        /*0024*/ 	.byte	0x04, 0x12
        /*0026*/ 	.short	(.L_7 - .L_6)
	.align		4
.L_6:
        /*0028*/ 	.word	index@(triton_per_fused_abs_add_div_mean_sub_0)
        /*002c*/ 	.word	0x00000000
.L_7:


//--------------------- .nv.info.triton_per_fused_abs_add_div_mean_sub_0 --------------------------
	.section	.nv.info.triton_per_fused_abs_add_div_mean_sub_0,"",@"SHT_CUDA_INFO"
	.sectionflags	@""
	.align	4


	//----- nvinfo : EIATTR_CUDA_API_VERSION
	.align		4
        /*0000*/ 	.byte	0x04, 0x37
        /*0002*/ 	.short	(.L_9 - .L_8)
.L_8:
        /*0004*/ 	.word	0x0000007c


	//----- nvinfo : EIATTR_KPARAM_INFO
	.align		4
.L_9:
        /*0008*/ 	.byte	0x04, 0x17
        /*000a*/ 	.short	(.L_11 - .L_10)
.L_10:
        /*000c*/ 	.word	0x00000000
        /*0010*/ 	.short	0x0003
        /*0012*/ 	.short	0x0018
        /*0014*/ 	.byte	0x00, 0xf0, 0x11, 0x00


	//----- nvinfo : EIATTR_KPARAM_INFO
	.align		4
.L_11:
        /*0018*/ 	.byte	0x04, 0x17
        /*001a*/ 	.short	(.L_13 - .L_12)
.L_12:
        /*001c*/ 	.word	0x00000000
        /*0020*/ 	.short	0x0002
        /*0022*/ 	.short	0x0010
        /*0024*/ 	.byte	0x00, 0xf4, 0x21, 0x00


	//----- nvinfo : EIATTR_KPARAM_INFO
	.align		4
.L_13:
        /*0028*/ 	.byte	0x04, 0x17
        /*002a*/ 	.short	(.L_15 - .L_14)
.L_14:
        /*002c*/ 	.word	0x00000000
        /*0030*/ 	.short	0x0001
        /*0032*/ 	.short	0x0008
        /*0034*/ 	.byte	0x00, 0xf4, 0x21, 0x00


	//----- nvinfo : EIATTR_KPARAM_INFO
	.align		4
.L_15:
        /*0038*/ 	.byte	0x04, 0x17
        /*003a*/ 	.short	(.L_17 - .L_16)
.L_16:
        /*003c*/ 	.word	0x00000000
        /*0040*/ 	.short	0x0000
        /*0042*/ 	.short	0x0000
        /*0044*/ 	.byte	0x00, 0xf4, 0x21, 0x00


	//----- nvinfo : EIATTR_SPARSE_MMA_MASK
	.align		4
.L_17:
        /*0048*/ 	.byte	0x03, 0x50
        /*004a*/ 	.short	0x0000


	//----- nvinfo : EIATTR_MAXREG_COUNT
	.align		4
        /*004c*/ 	.byte	0x03, 0x1b
        /*004e*/ 	.short	0x00ff


	//----- nvinfo : EIATTR_COOP_GROUP_MASK_REGIDS
	.align		4
        /*0050*/ 	.byte	0x04, 0x29
        /*0052*/ 	.short	(.L_19 - .L_18)


	//   ....[0]....
.L_18:
        /*0054*/ 	.word	0xffffffff


	//   ....[1]....
        /*0058*/ 	.word	0xffffffff


	//   ....[2]....
        /*005c*/ 	.word	0xffffffff


	//   ....[3]....
        /*0060*/ 	.word	0xffffffff


	//   ....[4]....
        /*0064*/ 	.word	0xffffffff


	//   ....[5]....
        /*0068*/ 	.word	0xffffffff


	//   ....[6]....
        /*006c*/ 	.word	0xffffffff


	//   ....[7]....
        /*0070*/ 	.word	0xffffffff


	//   ....[8]....
        /*0074*/ 	.word	0xffffffff


	//   ....[9]....
        /*0078*/ 	.word	0xffffffff


	//   ....[10]....
        /*007c*/ 	.word	0xffffffff


	//   ....[11]....
        /*0080*/ 	.word	0xffffffff


	//   ....[12]....
        /*0084*/ 	.word	0xffffffff


	//   ....[13]....
        /*0088*/ 	.word	0xffffffff


	//   ....[14]....
        /*008c*/ 	.word	0xffffffff


	//   ....[15]....
        /*0090*/ 	.word	0xffffffff


	//   ....[16]....
        /*0094*/ 	.word	0xffffffff


	//   ....[17]....
        /*0098*/ 	.word	0xffffffff


	//   ....[18]....
        /*009c*/ 	.word	0xffffffff


	//   ....[19]....
        /*00a0*/ 	.word	0xffffffff


	//   ....[20]....
        /*00a4*/ 	.word	0xffffffff


	//   ....[21]....
        /*00a8*/ 	.word	0xffffffff


	//   ....[22]....
        /*00ac*/ 	.word	0xffffffff


	//   ....[23]....
        /*00b0*/ 	.word	0xffffffff


	//   ....[24]....
        /*00b4*/ 	.word	0xffffffff


	//   ....[25]....
        /*00b8*/ 	.word	0xffffffff


	//   ....[26]....
        /*00bc*/ 	.word	0xffffffff


	//   ....[27]....
        /*00c0*/ 	.word	0xffffffff


	//   ....[28]....
        /*00c4*/ 	.word	0xffffffff


	//   ....[29]....
        /*00c8*/ 	.word	0xffffffff


	//   ....[30]....
        /*00cc*/ 	.word	0xffffffff


	//   ....[31]....
        /*00d0*/ 	.word	0xffffffff


	//   ....[32]....
        /*00d4*/ 	.word	0xffffffff


	//   ....[33]....
        /*00d8*/ 	.word	0xffffffff


	//   ....[34]....
        /*00dc*/ 	.word	0xffffffff


	//   ....[35]....
        /*00e0*/ 	.word	0xffffffff


	//   ....[36]....
        /*00e4*/ 	.word	0xffffffff


	//   ....[37]....
        /*00e8*/ 	.word	0xffffffff


	//   ....[38]....
        /*00ec*/ 	.word	0xffffffff


	//   ....[39]....
        /*00f0*/ 	.word	0xffffffff


	//   ....[40]....
        /*00f4*/ 	.word	0xffffffff


	//   ....[41]....
        /*00f8*/ 	.word	0xffffffff


	//   ....[42]....
        /*00fc*/ 	.word	0xffffffff


	//   ....[43]....
        /*0100*/ 	.word	0xffffffff


	//   ....[44]....
        /*0104*/ 	.word	0xffffffff


	//   ....[45]....
        /*0108*/ 	.word	0xffffffff


	//   ....[46]....
        /*010c*/ 	.word	0xffffffff


	//   ....[47]....
        /*0110*/ 	.word	0xffffffff


	//----- nvinfo : EIATTR_COOP_GROUP_INSTR_OFFSETS
	.align		4
.L_19:
        /*0114*/ 	.byte	0x04, 0x28
        /*0116*/ 	.short	(.L_21 - .L_20)


	//   ....[0]....
.L_20:
        /*0118*/ 	.word	0x00000270


	//   ....[1]....
        /*011c*/ 	.word	0x00000290


	//   ....[2]....
        /*0120*/ 	.word	0x000002b0


	//   ....[3]....
        /*0124*/ 	.word	0x00000300


	//   ....[4]....
        /*0128*/ 	.word	0x00000320


	//   ....[5]....
        /*012c*/ 	.word	0x00000380


	//   ....[6]....
        /*0130*/ 	.word	0x000003b0


	//   ....[7]....
        /*0134*/ 	.word	0x000003d0


	//   ....[8]....
        /*0138*/ 	.word	0x000003e0


	//   ....[9]....
        /*013c*/ 	.word	0x000003f0


	//   ....[10]....
        /*0140*/ 	.word	0x00000480


	//   ....[11]....
        /*0144*/ 	.word	0x000004b0


	//   ....[12]....
        /*0148*/ 	.word	0x000004d0


	//   ....[13]....
        /*014c*/ 	.word	0x000004f0


	//   ....[14]....
        /*0150*/ 	.word	0x00000500


	//   ....[15]....
        /*0154*/ 	.word	0x00000510


	//   ....[16]....
        /*0158*/ 	.word	0x00000530


	//   ....[17]....
        /*015c*/ 	.word	0x00000550


	//   ....[18]....
        /*0160*/ 	.word	0x00000560


	//   ....[19]....
        /*0164*/ 	.word	0x00000570


	//   ....[20]....
        /*0168*/ 	.word	0x00000580


	//   ....[21]....
        /*016c*/ 	.word	0x00000590


	//   ....[22]....
        /*0170*/ 	.word	0x00000600


	//   ....[23]....
        /*0174*/ 	.word	0x00000630


	//   ....[24]....
        /*0178*/ 	.word	0x00000650


	//   ....[25]....
        /*017c*/ 	.word	0x00000670


	//   ....[26]....
        /*0180*/ 	.word	0x00000680


	//   ....[27]....
        /*0184*/ 	.word	0x00000690


	//   ....[28]....
        /*0188*/ 	.word	0x000006b0


	//   ....[29]....
        /*018c*/ 	.word	0x000006d0


	//   ....[30]....
        /*0190*/ 	.word	0x000006e0


	//   ....[31]....
        /*0194*/ 	.word	0x000006f0


	//   ....[32]....
        /*0198*/ 	.word	0x00000700


	//   ....[33]....
        /*019c*/ 	.word	0x00000710


	//   ....[34]....
        /*01a0*/ 	.word	0x00000780


	//   ....[35]....
        /*01a4*/ 	.word	0x000007b0


	//   ....[36]....
        /*01a8*/ 	.word	0x000007d0


	//   ....[37]....
        /*01ac*/ 	.word	0x000007f0


	//   ....[38]....
        /*01b0*/ 	.word	0x00000800


	//   ....[39]....
        /*01b4*/ 	.word	0x00000810


	//   ....[40]....
        /*01b8*/ 	.word	0x00000830


	//   ....[41]....
        /*01bc*/ 	.word	0x00000850


	//   ....[42]....
        /*01c0*/ 	.word	0x00000860


	//   ....[43]....
        /*01c4*/ 	.word	0x00000870


	//   ....[44]....
        /*01c8*/ 	.word	0x00000910


	//   ....[45]....
        /*01cc*/ 	.word	0x00000940


	//   ....[46]....
        /*01d0*/ 	.word	0x00000960


	//   ....[47]....
        /*01d4*/ 	.word	0x00000980


	//----- nvinfo : EIATTR_EXIT_INSTR_OFFSETS
	.align		4
.L_21:
        /*01d8*/ 	.byte	0x04, 0x1c
        /*01da*/ 	.short	(.L_23 - .L_22)


	//   ....[0]....
.L_22:
        /*01dc*/ 	.word	0x000009c0


	//   ....[1]....
        /*01e0*/ 	.word	0x00000ad0


	//----- nvinfo : EIATTR_REQNTID
	.align		4
.L_23:
        /*01e4*/ 	.byte	0x04, 0x10
        /*01e6*/ 	.short	(.L_25 - .L_24)
.L_24:
        /*01e8*/ 	.word	0x00000040
        /*01ec*/ 	.word	0x00000001
        /*01f0*/ 	.word	0x00000001


	//----- nvinfo : EIATTR_CBANK_PARAM_SIZE
	.align		4
.L_25:
        /*01f4*/ 	.byte	0x03, 0x19
        /*01f6*/ 	.short	0x001c


	//----- nvinfo : EIATTR_PARAM_CBANK
	.align		4
        /*01f8*/ 	.byte	0x04, 0x0a
        /*01fa*/ 	.short	(.L_27 - .L_26)
	.align		4
.L_26:
        /*01fc*/ 	.word	index@(.nv.constant0.triton_per_fused_abs_add_div_mean_sub_0)
        /*0200*/ 	.short	0x0210
        /*0202*/ 	.short	0x001c


	//----- nvinfo : EIATTR_SW_WAR
	.align		4
.L_27:
        /*0204*/ 	.byte	0x04, 0x36
        /*0206*/ 	.short	(.L_29 - .L_28)
.L_28:
        /*0208*/ 	.word	0x00000008
.L_29:


//--------------------- .nv.callgraph             --------------------------
	.section	.nv.callgraph,"",@"SHT_CUDA_CALLGRAPH"
	.align	4
	.sectionentsize	8
	.align		4
        /*0000*/ 	.word	0x00000000
	.align		4
        /*0004*/ 	.word	0xffffffff
	.align		4
        /*0008*/ 	.word	0x00000000
	.align		4
        /*000c*/ 	.word	0xfffffffe
	.align		4
        /*0010*/ 	.word	0x00000000
	.align		4
        /*0014*/ 	.word	0xfffffffd
	.align		4
        /*0018*/ 	.word	0x00000000
	.align		4
        /*001c*/ 	.word	0xfffffffc


//--------------------- .text.triton_per_fused_abs_add_div_mean_sub_0 --------------------------
	.section	.text.triton_per_fused_abs_add_div_mean_sub_0,"ax",@progbits
	.sectionflags	@"SHF_BARRIERS=1"
	.align	128
        .global         triton_per_fused_abs_add_div_mean_sub_0
        .type           triton_per_fused_abs_add_div_mean_sub_0,@function
        .size           triton_per_fused_abs_add_div_mean_sub_0,(.L_x_1 - triton_per_fused_abs_add_div_mean_sub_0)
        .other          triton_per_fused_abs_add_div_mean_sub_0,@"STO_CUDA_ENTRY STV_DEFAULT"
triton_per_fused_abs_add_div_mean_sub_0:
.text.triton_per_fused_abs_add_div_mean_sub_0:
[----:B------:R-:W0:Y:S01]  /*0000*/  LDC R1, c[0x0][0x28] ;  /* 0x00000a00ff017b82 */ /* 0x000e220000000800 */
[----:B------:R-:W1:Y:S07]  /*0010*/  S2R R24, SR_TID.X ;  /* 0x0000000000187919 */ /* 0x000e6e0000002100 */
[----:B------:R-:W2:Y:S01]  /*0020*/  LDC.64 R14, c[0x0][0x218] ;  /* 0x00008600ff0e7b82 */ /* 0x000ea20000000a00 */
[----:B------:R-:W-:-:S07]  /*0030*/  ULDC.64 UR4, c[0x0][0x208] ;  /* 0x0000820000047ab9 */ /* 0x000fce0000000a00 */
[----:B------:R-:W3:Y:S01]  /*0040*/  LDC.64 R2, c[0x0][0x220] ;  /* 0x00008800ff027b82 */ /* 0x000ee20000000a00 */
[----:B-1----:R-:W-:-:S05]  /*0050*/  LOP3.LUT R5, R24, 0xf, RZ, 0xc0, !PT ;  /* 0x0000000f18057812 */ /* 0x002fca00078ec0ff */
[----:B--2---:R-:W-:-:S04]  /*0060*/  IMAD.WIDE.U32 R14, R5, 0x4, R14 ;  /* 0x00000004050e7825 */ /* 0x004fc800078e000e */
[----:B---3--:R-:W-:Y:S01]  /*0070*/  IMAD.WIDE.U32 R2, R5, 0x4, R2 ;  /* 0x0000000405027825 */ /* 0x008fe200078e0002 */
[----:B------:R-:W2:Y:S04]  /*0080*/  LDG.E R19, desc[UR4][R14.64+0x40] ;  /* 0x000040040e137981 */ /* 0x000ea8000c1e1900 */
[----:B------:R-:W2:Y:S04]  /*0090*/  LDG.E R28, desc[UR4][R2.64+0x40] ;  /* 0x00004004021c7981 */ /* 0x000ea8000c1e1900 */
[----:B------:R-:W3:Y:S04]  /*00a0*/  LDG.E R25, desc[UR4][R14.64+0x100] ;  /* 0x000100040e197981 */ /* 0x000ee8000c1e1900 */
[----:B------:R-:W3:Y:S04]  /*00b0*/  LDG.E R26, desc[UR4][R2.64+0x100] ;  /* 0x00010004021a7981 */ /* 0x000ee8000c1e1900 */
[----:B------:R-:W4:Y:S04]  /*00c0*/  LDG.E R18, desc[UR4][R14.64+0x80] ;  /* 0x000080040e127981 */ /* 0x000f28000c1e1900 */
[----:B------:R-:W4:Y:S04]  /*00d0*/  LDG.E R27, desc[UR4][R2.64+0x80] ;  /* 0x00008004021b7981 */ /* 0x000f28000c1e1900 */
[----:B------:R-:W5:Y:S04]  /*00e0*/  LDG.E R20, desc[UR4][R14.64] ;  /* 0x000000040e147981 */ /* 0x000f68000c1e1900 */
        /* <DEDUP_REMOVED lines=16> */
[----:B------:R1:W5:Y:S01]  /*01f0*/  LDG.E R11, desc[UR4][R2.64+0x380] ;  /* 0x00038004020b7981 */ /* 0x000362000c1e1900 */
[----:B------:R-:W-:Y:S01]  /*0200*/  LOP3.LUT P0, RZ, R24, 0x3f, RZ, 0xc0, !PT ;  /* 0x0000003f18ff7812 */ /* 0x000fe2000780c0ff */
[----:B------:R-:W-:Y:S01]  /*0210*/  BAR.SYNC.DEFER_BLOCKING 0x0 ;  /* 0x0000000000007b1d */ /* 0x000fe20000010000 */
[----:B--2---:R-:W-:Y:S01]  /*0220*/  FADD R19, R19, -R28 ;  /* 0x8000001c13137221 */ /* 0x004fe20000000000 */
[----:B---3--:R-:W-:-:S04]  /*0230*/  FADD R25, R25, -R26 ;  /* 0x8000001a19197221 */ /* 0x008fc80000000000 */
[----:B------:R-:W-:Y:S01]  /*0240*/  FADD R28, |R25|, -RZ ;  /* 0x800000ff191c7221 */ /* 0x000fe20000000200 */
[----:B----4-:R-:W-:Y:S01]  /*0250*/  FADD R18, R18, -R27 ;  /* 0x8000001b12127221 */ /* 0x010fe20000000000 */
[----:B------:R-:W-:-:S03]  /*0260*/  FADD R27, |R19|, -RZ ;  /* 0x800000ff131b7221 */ /* 0x000fc60000000200 */
[----:B-1----:R-:W-:Y:S01]  /*0270*/  SHFL.BFLY PT, R2, R28, 0x8, 0x1f ;  /* 0x0d001f001c027f89 */ /* 0x002fe200000e0000 */
[----:B-----5:R-:W-:-:S03]  /*0280*/  FADD R20, R20, -R29 ;  /* 0x8000001d14147221 */ /* 0x020fc60000000000 */
[----:B0-----:R-:W0:Y:S01]  /*0290*/  SHFL.BFLY PT, R14, R27, 0x8, 0x1f ;  /* 0x0d001f001b0e7f89 */ /* 0x001e2200000e0000 */
[----:B------:R-:W-:-:S05]  /*02a0*/  FADD R26, |R20|, -RZ ;  /* 0x800000ff141a7221 */ /* 0x000fca0000000200 */
[----:B------:R-:W1:Y:S01]  /*02b0*/  SHFL.BFLY PT, R15, R26, 0x8, 0x1f ;  /* 0x0d001f001a0f7f89 */ /* 0x000e6200000e0000 */
[----:B------:R-:W-:Y:S01]  /*02c0*/  FADD R10, R10, -R21 ;  /* 0x800000150a0a7221 */ /* 0x000fe20000000000 */
[----:B------:R-:W-:-:S03]  /*02d0*/  FADD R21, |R18|, -RZ ;  /* 0x800000ff12157221 */ /* 0x000fc60000000200 */
[----:B------:R-:W-:Y:S01]  /*02e0*/  FADD R3, |R10|, -RZ ;  /* 0x800000ff0a037221 */ /* 0x000fe20000000200 */
[----:B------:R-:W-:Y:S02]  /*02f0*/  FADD R23, R12, -R23 ;  /* 0x800000170c177221 */ /* 0x000fe40000000000 */
[----:B------:R-:W2:Y:S02]  /*0300*/  SHFL.BFLY PT, R21, R21, 0x8, 0x1f ;  /* 0x0d001f0015157f89 */ /* 0x000ea400000e0000 */
[----:B------:R-:W-:Y:S02]  /*0310*/  FADD R12, |R23|, -RZ ;  /* 0x800000ff170c7221 */ /* 0x000fe40000000200 */
[----:B------:R-:W3:Y:S01]  /*0320*/  SHFL.BFLY PT, R3, R3, 0x8, 0x1f ;  /* 0x0d001f0003037f89 */ /* 0x000ee200000e0000 */
[----:B------:R-:W-:Y:S01]  /*0330*/  FADD R22, R22, -R7 ;  /* 0x8000000716167221 */ /* 0x000fe20000000000 */
[----:B0-----:R-:W-:Y:S01]  /*0340*/  FADD R14, |R19|, R14 ;  /* 0x0000000e130e7221 */ /* 0x001fe20000000200 */
[----:B------:R-:W-:Y:S01]  /*0350*/  FADD R7, |R25|, R2 ;  /* 0x0000000219077221 */ /* 0x000fe20000000200 */
[----:B------:R-:W-:Y:S01]  /*0360*/  FADD R16, R16, -R17 ;  /* 0x8000001110107221 */ /* 0x000fe20000000000 */
[----:B------:R-:W-:Y:S01]  /*0370*/  FADD R17, |R22|, -RZ ;  /* 0x800000ff16117221 */ /* 0x000fe20000000200 */
[----:B------:R-:W0:Y:S02]  /*0380*/  SHFL.BFLY PT, R2, R12, 0x8, 0x1f ;  /* 0x0d001f000c027f89 */ /* 0x000e2400000e0000 */
[----:B------:R-:W-:Y:S01]  /*0390*/  FADD R19, |R16|, -RZ ;  /* 0x800000ff10137221 */ /* 0x000fe20000000200 */
[----:B-1----:R-:W-:-:S02]  /*03a0*/  FADD R15, |R20|, R15 ;  /* 0x0000000f140f7221 */ /* 0x002fc40000000200 */
[----:B------:R-:W1:Y:S01]  /*03b0*/  SHFL.BFLY PT, R17, R17, 0x8, 0x1f ;  /* 0x0d001f0011117f89 */ /* 0x000e6200000e0000 */
[----:B------:R-:W-:-:S03]  /*03c0*/  FADD R6, R6, -R9 ;  /* 0x8000000906067221 */ /* 0x000fc60000000000 */
[----:B------:R-:W4:Y:S04]  /*03d0*/  SHFL.BFLY PT, R9, R19, 0x8, 0x1f ;  /* 0x0d001f0013097f89 */ /* 0x000f2800000e0000 */
[----:B------:R-:W5:Y:S04]  /*03e0*/  SHFL.BFLY PT, R26, R15, 0x4, 0x1f ;  /* 0x0c801f000f1a7f89 */ /* 0x000f6800000e0000 */
[----:B------:R-:W4:Y:S01]  /*03f0*/  SHFL.BFLY PT, R25, R14, 0x4, 0x1f ;  /* 0x0c801f000e197f89 */ /* 0x000f2200000e0000 */
[----:B------:R-:W-:Y:S01]  /*0400*/  FADD R13, R13, -R0 ;  /* 0x800000000d0d7221 */ /* 0x000fe20000000000 */
[----:B--2---:R-:W-:Y:S01]  /*0410*/  FADD R18, |R18|, R21 ;  /* 0x0000001512127221 */ /* 0x004fe20000000200 */
[----:B------:R-:W-:Y:S01]  /*0420*/  FADD R21, |R6|, -RZ ;  /* 0x800000ff06157221 */ /* 0x000fe20000000200 */
[----:B---3--:R-:W-:Y:S01]  /*0430*/  FADD R3, |R10|, R3 ;  /* 0x000000030a037221 */ /* 0x008fe20000000200 */
[----:B------:R-:W-:Y:S01]  /*0440*/  FADD R0, |R13|, -RZ ;  /* 0x800000ff0d007221 */ /* 0x000fe20000000200 */
[----:B------:R-:W-:Y:S01]  /*0450*/  FADD R4, R4, -R5 ;  /* 0x8000000504047221 */ /* 0x000fe20000000000 */
[----:B------:R-:W-:-:S03]  /*0460*/  FADD R8, R8, -R11 ;  /* 0x8000000b08087221 */ /* 0x000fc60000000000 */
[----:B------:R-:W-:Y:S01]  /*0470*/  FADD R11, |R4|, -RZ ;  /* 0x800000ff040b7221 */ /* 0x000fe20000000200 */
[----:B------:R-:W2:Y:S01]  /*0480*/  SHFL.BFLY PT, R12, R7, 0x4, 0x1f ;  /* 0x0c801f00070c7f89 */ /* 0x000ea200000e0000 */
[----:B------:R-:W-:Y:S01]  /*0490*/  FADD R5, |R8|, -RZ ;  /* 0x800000ff08057221 */ /* 0x000fe20000000200 */
[----:B0-----:R-:W-:Y:S02]  /*04a0*/  FADD R23, |R23|, R2 ;  /* 0x0000000217177221 */ /* 0x001fe40000000200 */
[----:B------:R-:W0:Y:S01]  /*04b0*/  SHFL.BFLY PT, R21, R21, 0x8, 0x1f ;  /* 0x0d001f0015157f89 */ /* 0x000e2200000e0000 */
[----:B-1----:R-:W-:-:S03]  /*04c0*/  FADD R22, |R22|, R17 ;  /* 0x0000001116167221 */ /* 0x002fc60000000200 */
[----:B------:R-:W1:Y:S01]  /*04d0*/  SHFL.BFLY PT, R10, R3, 0x4, 0x1f ;  /* 0x0c801f00030a7f89 */ /* 0x000e6200000e0000 */
[----:B----4-:R-:W-:-:S03]  /*04e0*/  FADD R16, |R16|, R9 ;  /* 0x0000000910107221 */ /* 0x010fc60000000200 */
[----:B------:R-:W3:Y:S04]  /*04f0*/  SHFL.BFLY PT, R11, R11, 0x8, 0x1f ;  /* 0x0d001f000b0b7f89 */ /* 0x000ee800000e0000 */
[----:B------:R-:W4:Y:S04]  /*0500*/  SHFL.BFLY PT, R0, R0, 0x8, 0x1f ;  /* 0x0d001f0000007f89 */ /* 0x000f2800000e0000 */
[----:B------:R-:W0:Y:S01]  /*0510*/  SHFL.BFLY PT, R5, R5, 0x8, 0x1f ;  /* 0x0d001f0005057f89 */ /* 0x000e2200000e0000 */
[----:B-----5:R-:W-:-:S03]  /*0520*/  FADD R15, R15, R26 ;  /* 0x0000001a0f0f7221 */ /* 0x020fc60000000000 */
[----:B------:R-:W5:Y:S01]  /*0530*/  SHFL.BFLY PT, R19, R18, 0x4, 0x1f ;  /* 0x0c801f0012137f89 */ /* 0x000f6200000e0000 */
[----:B------:R-:W-:-:S03]  /*0540*/  FADD R14, R14, R25 ;  /* 0x000000190e0e7221 */ /* 0x000fc60000000000 */
[----:B------:R-:W5:Y:S04]  /*0550*/  SHFL.BFLY PT, R20, R23, 0x4, 0x1f ;  /* 0x0c801f0017147f89 */ /* 0x000f6800000e0000 */
[----:B------:R-:W5:Y:S04]  /*0560*/  SHFL.BFLY PT, R25, R22, 0x4, 0x1f ;  /* 0x0c801f0016197f89 */ /* 0x000f6800000e0000 */
[----:B------:R-:W5:Y:S04]  /*0570*/  SHFL.BFLY PT, R17, R16, 0x4, 0x1f ;  /* 0x0c801f0010117f89 */ /* 0x000f6800000e0000 */
[----:B------:R-:W5:Y:S04]  /*0580*/  SHFL.BFLY PT, R2, R15, 0x2, 0x1f ;  /* 0x0c401f000f027f89 */ /* 0x000f6800000e0000 */
[----:B------:R-:W5:Y:S01]  /*0590*/  SHFL.BFLY PT, R9, R14, 0x2, 0x1f ;  /* 0x0c401f000e097f89 */ /* 0x000f6200000e0000 */
[----:B--2---:R-:W-:Y:S01]  /*05a0*/  FADD R7, R7, R12 ;  /* 0x0000000c07077221 */ /* 0x004fe20000000000 */
[----:B0-----:R-:W-:Y:S01]  /*05b0*/  FADD R6, |R6|, R21 ;  /* 0x0000001506067221 */ /* 0x001fe20000000200 */
[----:B-1----:R-:W-:Y:S01]  /*05c0*/  FADD R3, R3, R10 ;  /* 0x0000000a03037221 */ /* 0x002fe20000000000 */
[----:B---3--:R-:W-:Y:S01]  /*05d0*/  FADD R4, |R4|, R11 ;  /* 0x0000000b04047221 */ /* 0x008fe20000000200 */
[----:B----4-:R-:W-:Y:S01]  /*05e0*/  FADD R13, |R13|, R0 ;  /* 0x000000000d0d7221 */ /* 0x010fe20000000200 */
[----:B------:R-:W-:Y:S01]  /*05f0*/  FADD R8, |R8|, R5 ;  /* 0x0000000508087221 */ /* 0x000fe20000000200 */
[----:B------:R-:W0:Y:S01]  /*0600*/  SHFL.BFLY PT, R0, R7, 0x2, 0x1f ;  /* 0x0c401f0007007f89 */ /* 0x000e2200000e0000 */
[----:B-----5:R-:W-:Y:S01]  /*0610*/  FADD R18, R18, R19 ;  /* 0x0000001312127221 */ /* 0x020fe20000000000 */
[----:B------:R-:W-:-:S02]  /*0620*/  FADD R23, R23, R20 ;  /* 0x0000001417177221 */ /* 0x000fc40000000000 */
[----:B------:R-:W1:Y:S01]  /*0630*/  SHFL.BFLY PT, R5, R6, 0x4, 0x1f ;  /* 0x0c801f0006057f89 */ /* 0x000e6200000e0000 */
[----:B------:R-:W-:-:S03]  /*0640*/  FADD R25, R22, R25 ;  /* 0x0000001916197221 */ /* 0x000fc60000000000 */
[----:B------:R-:W2:Y:S01]  /*0650*/  SHFL.BFLY PT, R11, R4, 0x4, 0x1f ;  /* 0x0c801f00040b7f89 */ /* 0x000ea200000e0000 */
[----:B------:R-:W-:-:S03]  /*0660*/  FADD R17, R16, R17 ;  /* 0x0000001110117221 */ /* 0x000fc60000000000 */
[----:B------:R-:W3:Y:S04]  /*0670*/  SHFL.BFLY PT, R12, R3, 0x2, 0x1f ;  /* 0x0c401f00030c7f89 */ /* 0x000ee800000e0000 */
[----:B------:R-:W4:Y:S04]  /*0680*/  SHFL.BFLY PT, R10, R13, 0x4, 0x1f ;  /* 0x0c801f000d0a7f89 */ /* 0x000f2800000e0000 */
[----:B------:R-:W5:Y:S01]  /*0690*/  SHFL.BFLY PT, R19, R8, 0x4, 0x1f ;  /* 0x0c801f0008137f89 */ /* 0x000f6200000e0000 */
[----:B------:R-:W-:-:S03]  /*06a0*/  FADD R2, R15, R2 ;  /* 0x000000020f027221 */ /* 0x000fc60000000000 */
[----:B------:R-:W3:Y:S01]  /*06b0*/  SHFL.BFLY PT, R21, R18, 0x2, 0x1f ;  /* 0x0c401f0012157f89 */ /* 0x000ee200000e0000 */
[----:B------:R-:W-:-:S03]  /*06c0*/  FADD R9, R14, R9 ;  /* 0x000000090e097221 */ /* 0x000fc60000000000 */
[----:B------:R-:W5:Y:S04]  /*06d0*/  SHFL.BFLY PT, R20, R23, 0x2, 0x1f ;  /* 0x0c401f0017147f89 */ /* 0x000f6800000e0000 */
[----:B------:R-:W5:Y:S04]  /*06e0*/  SHFL.BFLY PT, R16, R25, 0x2, 0x1f ;  /* 0x0c401f0019107f89 */ /* 0x000f6800000e0000 */
[----:B------:R-:W5:Y:S04]  /*06f0*/  SHFL.BFLY PT, R22, R17, 0x2, 0x1f ;  /* 0x0c401f0011167f89 */ /* 0x000f6800000e0000 */
[----:B------:R-:W5:Y:S04]  /*0700*/  SHFL.BFLY PT, R15, R2, 0x1, 0x1f ;  /* 0x0c201f00020f7f89 */ /* 0x000f6800000e0000 */
[----:B------:R-:W5:Y:S01]  /*0710*/  SHFL.BFLY PT, R14, R9, 0x1, 0x1f ;  /* 0x0c201f00090e7f89 */ /* 0x000f6200000e0000 */
[----:B0-----:R-:W-:Y:S01]  /*0720*/  FADD R7, R7, R0 ;  /* 0x0000000007077221 */ /* 0x001fe20000000000 */
[----:B-1----:R-:W-:Y:S01]  /*0730*/  FADD R5, R6, R5 ;  /* 0x0000000506057221 */ /* 0x002fe20000000000 */
[----:B--2---:R-:W-:Y:S01]  /*0740*/  FADD R11, R4, R11 ;  /* 0x0000000b040b7221 */ /* 0x004fe20000000000 */
[----:B---3--:R-:W-:Y:S01]  /*0750*/  FADD R12, R3, R12 ;  /* 0x0000000c030c7221 */ /* 0x008fe20000000000 */
[----:B----4-:R-:W-:Y:S01]  /*0760*/  FADD R10, R13, R10 ;  /* 0x0000000a0d0a7221 */ /* 0x010fe20000000000 */
[----:B-----5:R-:W-:Y:S01]  /*0770*/  FADD R19, R8, R19 ;  /* 0x0000001308137221 */ /* 0x020fe20000000000 */
[----:B------:R-:W0:Y:S01]  /*0780*/  SHFL.BFLY PT, R6, R7, 0x1, 0x1f ;  /* 0x0c201f0007067f89 */ /* 0x000e2200000e0000 */
[----:B------:R-:W-:Y:S01]  /*0790*/  FADD R21, R18, R21 ;  /* 0x0000001512157221 */ /* 0x000fe20000000000 */
        /* <DEDUP_REMOVED lines=9> */
[----:B------:R-:W5:Y:S01]  /*0830*/  SHFL.BFLY PT, R18, R21, 0x1, 0x1f ;  /* 0x0c201f0015127f89 */ /* 0x000f6200000e0000 */
[----:B------:R-:W-:-:S03]  /*0840*/  FADD R2, R9, R14 ;  /* 0x0000000e09027221 */ /* 0x000fc60000000000 */
[----:B------:R-:W5:Y:S04]  /*0850*/  SHFL.BFLY PT, R23, R26, 0x1, 0x1f ;  /* 0x0c201f001a177f89 */ /* 0x000f6800000e0000 */
[----:B------:R-:W5:Y:S04]  /*0860*/  SHFL.BFLY PT, R15, R16, 0x1, 0x1f ;  /* 0x0c201f00100f7f89 */ /* 0x000f6800000e0000 */
[----:B------:R-:W5:Y:S01]  /*0870*/  SHFL.BFLY PT, R9, R22, 0x1, 0x1f ;  /* 0x0c201f0016097f89 */ /* 0x000f6200000e0000 */
[----:B------:R-:W-:Y:S01]  /*0880*/  FFMA R17, R0, 0.0625, RZ ;  /* 0x3d80000000117823 */ /* 0x000fe200000000ff */
[----:B0-----:R-:W-:Y:S01]  /*0890*/  FADD R0, R7, R6 ;  /* 0x0000000607007221 */ /* 0x001fe20000000000 */
[----:B-1----:R-:W-:Y:S01]  /*08a0*/  FADD R4, R5, R4 ;  /* 0x0000000405047221 */ /* 0x002fe20000000000 */
[----:B--2---:R-:W-:Y:S01]  /*08b0*/  FADD R8, R11, R8 ;  /* 0x000000080b087221 */ /* 0x004fe20000000000 */
[----:B---3--:R-:W-:Y:S01]  /*08c0*/  FADD R12, R12, R3 ;  /* 0x000000030c0c7221 */ /* 0x008fe20000000000 */
[----:B----4-:R-:W-:Y:S01]  /*08d0*/  FADD R13, R10, R13 ;  /* 0x0000000d0a0d7221 */ /* 0x010fe20000000000 */
[----:B------:R-:W-:Y:S01]  /*08e0*/  FFMA R7, R0, 0.0625, RZ ;  /* 0x3d80000000077823 */ /* 0x000fe200000000ff */
[----:B-----5:R-:W-:Y:S01]  /*08f0*/  FADD R20, R19, R20 ;  /* 0x0000001413147221 */ /* 0x020fe20000000000 */
[----:B------:R-:W-:Y:S01]  /*0900*/  FFMA R2, R2, 0.0625, R17 ;  /* 0x3d80000002027823 */ /* 0x000fe20000000011 */
[----:B------:R0:W1:Y:S01]  /*0910*/  SHFL.BFLY PT, R5, R4, 0x1, 0x1f ;  /* 0x0c201f0004057f89 */ /* 0x00006200000e0000 */
[----:B------:R-:W-:Y:S01]  /*0920*/  FFMA R12, R12, 0.0625, R7 ;  /* 0x3d8000000c0c7823 */ /* 0x000fe20000000007 */
[----:B------:R-:W-:-:S02]  /*0930*/  FADD R3, R21, R18 ;  /* 0x0000001215037221 */ /* 0x000fc40000000000 */
[----:B------:R0:W2:Y:S01]  /*0940*/  SHFL.BFLY PT, R11, R8, 0x1, 0x1f ;  /* 0x0c201f00080b7f89 */ /* 0x0000a200000e0000 */
[----:B------:R-:W-:-:S03]  /*0950*/  FADD R23, R26, R23 ;  /* 0x000000171a177221 */ /* 0x000fc60000000000 */
[----:B------:R0:W3:Y:S01]  /*0960*/  SHFL.BFLY PT, R10, R13, 0x1, 0x1f ;  /* 0x0c201f000d0a7f89 */ /* 0x0000e200000e0000 */
[----:B------:R-:W-:-:S03]  /*0970*/  FFMA R3, R3, 0.0625, R2 ;  /* 0x3d80000003037823 */ /* 0x000fc60000000002 */
[----:B------:R0:W4:Y:S01]  /*0980*/  SHFL.BFLY PT, R17, R20, 0x1, 0x1f ;  /* 0x0c201f0014117f89 */ /* 0x00012200000e0000 */
[----:B------:R-:W-:Y:S01]  /*0990*/  FFMA R12, R23, 0.0625, R12 ;  /* 0x3d800000170c7823 */ /* 0x000fe2000000000c */
[----:B------:R-:W-:Y:S01]  /*09a0*/  FADD R0, R16, R15 ;  /* 0x0000000f10007221 */ /* 0x000fe20000000000 */
[----:B------:R-:W-:Y:S01]  /*09b0*/  FADD R9, R22, R9 ;  /* 0x0000000916097221 */ /* 0x000fe20000000000 */
[----:B0-----:R-:W-:Y:S06]  /*09c0*/  @P0 EXIT ;  /* 0x000000000000094d */ /* 0x001fec0003800000 */
[----:B------:R-:W0:Y:S01]  /*09d0*/  LDC.64 R6, c[0x0][0x210] ;  /* 0x00008400ff067b82 */ /* 0x000e220000000a00 */
[----:B-1----:R-:W-:Y:S01]  /*09e0*/  FADD R2, R4, R5 ;  /* 0x0000000504027221 */ /* 0x002fe20000000000 */
[----:B------:R-:W-:Y:S01]  /*09f0*/  FFMA R0, R0, 0.0625, RZ ;  /* 0x3d80000000007823 */ /* 0x000fe200000000ff */
[----:B--2---:R-:W-:Y:S01]  /*0a00*/  FADD R11, R8, R11 ;  /* 0x0000000b080b7221 */ /* 0x004fe20000000000 */
[----:B------:R-:W-:Y:S01]  /*0a10*/  FFMA R3, R3, 0.3333333432674407959, RZ ;  /* 0x3eaaaaab03037823 */ /* 0x000fe200000000ff */
[----:B------:R-:W-:Y:S01]  /*0a20*/  FFMA R2, R2, 0.0625, RZ ;  /* 0x3d80000002027823 */ /* 0x000fe200000000ff */
[----:B------:R-:W-:Y:S01]  /*0a30*/  FFMA R9, R9, 0.0625, R0 ;  /* 0x3d80000009097823 */ /* 0x000fe20000000000 */
[----:B---3--:R-:W-:Y:S01]  /*0a40*/  FADD R10, R13, R10 ;  /* 0x0000000a0d0a7221 */ /* 0x008fe20000000000 */
[----:B------:R-:W-:Y:S01]  /*0a50*/  FFMA R3, R12, 0.3333333432674407959, R3 ;  /* 0x3eaaaaab0c037823 */ /* 0x000fe20000000003 */
[----:B------:R-:W-:Y:S01]  /*0a60*/  FFMA R2, R11, 0.0625, R2 ;  /* 0x3d8000000b027823 */ /* 0x000fe20000000002 */
[----:B----4-:R-:W-:Y:S01]  /*0a70*/  FADD R17, R20, R17 ;  /* 0x0000001114117221 */ /* 0x010fe20000000000 */
[----:B------:R-:W-:-:S03]  /*0a80*/  FFMA R10, R10, 0.0625, R9 ;  /* 0x3d8000000a0a7823 */ /* 0x000fc60000000009 */
[----:B------:R-:W-:Y:S01]  /*0a90*/  FFMA R2, R17, 0.0625, R2 ;  /* 0x3d80000011027823 */ /* 0x000fe20000000002 */
[----:B------:R-:W-:-:S04]  /*0aa0*/  FFMA R3, R10, 0.3333333432674407959, R3 ;  /* 0x3eaaaaab0a037823 */ /* 0x000fc80000000003 */
[----:B------:R-:W-:-:S05]  /*0ab0*/  FFMA R3, R2, 0.3333333432674407959, R3 ;  /* 0x3eaaaaab02037823 */ /* 0x000fca0000000003 */
[----:B0-----:R-:W-:Y:S01]  /*0ac0*/  STG.E desc[UR4][R6.64], R3 ;  /* 0x0000000306007986 */ /* 0x001fe2000c101904 */
[----:B------:R-:W-:Y:S05]  /*0ad0*/  EXIT ;  /* 0x000000000000794d */ /* 0x000fea0003800000 */
.L_x_0:
[----:B------:R-:W-:-:S00]  /*0ae0*/  BRA `(.L_x_0) ;  /* 0xfffffffc00fc7947 */ /* 0x000fc0000383ffff */
[----:B------:R-:W-:-:S00]  /*0af0*/  NOP ;  /* 0x0000000000007918 */ /* 0x000fc00000000000 */
        /* <DEDUP_REMOVED lines=8> */
.L_x_1:


//--------------------- .nv.constant0.triton_per_fused_abs_add_div_mean_sub_0 --------------------------
	.section	.nv.constant0.triton_per_fused_abs_add_div_mean_sub_0,"a",@progbits
	.sectionflags	@""
	.align	4
.nv.constant0.triton_per_fused_abs_add_div_mean_sub_0:
	.zero		556
